	.headerflags	@"EF_CUDA_TEXMODE_UNIFIED EF_CUDA_64BIT_ADDRESS EF_CUDA_ACCELERATORS EF_CUDA_SM90 EF_CUDA_VIRTUAL_SM(EF_CUDA_SM90)"
	.elftype	@"ET_EXEC"


//--------------------- .nv.info                  --------------------------
	.section	.nv.info,"",@"SHT_CUDA_INFO"
	.align	4


	//----- nvinfo : EIATTR_REGCOUNT
	.align		4
        /*0000*/ 	.byte	0x04, 0x2f
        /*0002*/ 	.short	(.L_1 - .L_0)
	.align		4
.L_0:
        /*0004*/ 	.word	index@(triton_poi_fused_cat_0)
        /*0008*/ 	.word	0x0000000e


	//----- nvinfo : EIATTR_MIN_STACK_SIZE
	.align		4
.L_1:
        /*000c*/ 	.byte	0x04, 0x12
        /*000e*/ 	.short	(.L_3 - .L_2)
	.align		4
.L_2:
        /*0010*/ 	.word	index@(triton_poi_fused_cat_0)
        /*0014*/ 	.word	0x00000000


	//----- nvinfo : EIATTR_FRAME_SIZE
	.align		4
.L_3:
        /*0018*/ 	.byte	0x04, 0x11
        /*001a*/ 	.short	(.L_5 - .L_4)
	.align		4
.L_4:
        /*001c*/ 	.word	index@(triton_poi_fused_cat_0)
        /*0020*/ 	.word	0x00000000


	//----- nvinfo : EIATTR_MIN_STACK_SIZE
	.align		4
.L_5:
        /*0024*/ 	.byte	0x04, 0x12
        /*0026*/ 	.short	(.L_7 - .L_6)
	.align		4
.L_6:
        /*0028*/ 	.word	index@(triton_poi_fused_cat_0)
        /*002c*/ 	.word	0x00000000
.L_7:


//--------------------- .nv.info.triton_poi_fused_cat_0 --------------------------
	.section	.nv.info.triton_poi_fused_cat_0,"",@"SHT_CUDA_INFO"
	.sectionflags	@""
	.align	4


	//----- nvinfo : EIATTR_CUDA_API_VERSION
	.align		4
        /*0000*/ 	.byte	0x04, 0x37
        /*0002*/ 	.short	(.L_9 - .L_8)
.L_8:
        /*0004*/ 	.word	0x0000007c


	//----- nvinfo : EIATTR_KPARAM_INFO
	.align		4
.L_9:
        /*0008*/ 	.byte	0x04, 0x17
        /*000a*/ 	.short	(.L_11 - .L_10)
.L_10:
        /*000c*/ 	.word	0x00000000
        /*0010*/ 	.short	0x0003
        /*0012*/ 	.short	0x0018
        /*0014*/ 	.byte	0x00, 0xf0, 0x11, 0x00


	//----- nvinfo : EIATTR_KPARAM_INFO
	.align		4
.L_11:
        /*0018*/ 	.byte	0x04, 0x17
        /*001a*/ 	.short	(.L_13 - .L_12)
.L_12:
        /*001c*/ 	.word	0x00000000
        /*0020*/ 	.short	0x0002
        /*0022*/ 	.short	0x0010
        /*0024*/ 	.byte	0x00, 0xf4, 0x21, 0x00


	//----- nvinfo : EIATTR_KPARAM_INFO
	.align		4
.L_13:
        /*0028*/ 	.byte	0x04, 0x17
        /*002a*/ 	.short	(.L_15 - .L_14)
.L_14:
        /*002c*/ 	.word	0x00000000
        /*0030*/ 	.short	0x0001
        /*0032*/ 	.short	0x0008
        /*0034*/ 	.byte	0x00, 0xf4, 0x21, 0x00


	//----- nvinfo : EIATTR_KPARAM_INFO
	.align		4
.L_15:
        /*0038*/ 	.byte	0x04, 0x17
        /*003a*/ 	.short	(.L_17 - .L_16)
.L_16:
        /*003c*/ 	.word	0x00000000
        /*0040*/ 	.short	0x0000
        /*0042*/ 	.short	0x0000
        /*0044*/ 	.byte	0x00, 0xf4, 0x21, 0x00


	//----- nvinfo : EIATTR_SPARSE_MMA_MASK
	.align		4
.L_17:
        /*0048*/ 	.byte	0x03, 0x50
        /*004a*/ 	.short	0x0000


	//----- nvinfo : EIATTR_MAXREG_COUNT
	.align		4
        /*004c*/ 	.byte	0x03, 0x1b
        /*004e*/ 	.short	0x00ff


	//----- nvinfo : EIATTR_EXIT_INSTR_OFFSETS
	.align		4
        /*0050*/ 	.byte	0x04, 0x1c
        /*0052*/ 	.short	(.L_19 - .L_18)


	//   ....[0]....
.L_18:
        /*0054*/ 	.word	0x000001d0


	//   ....[1]....
        /*0058*/ 	.word	0x000001f0


	//----- nvinfo : EIATTR_REQNTID
	.align		4
.L_19:
        /*005c*/ 	.byte	0x04, 0x10
        /*005e*/ 	.short	(.L_21 - .L_20)
.L_20:
        /*0060*/ 	.word	0x00000020
        /*0064*/ 	.word	0x00000001
        /*0068*/ 	.word	0x00000001


	//----- nvinfo : EIATTR_CBANK_PARAM_SIZE
	.align		4
.L_21:
        /*006c*/ 	.byte	0x03, 0x19
        /*006e*/ 	.short	0x001c


	//----- nvinfo : EIATTR_PARAM_CBANK
	.align		4
        /*0070*/ 	.byte	0x04, 0x0a
        /*0072*/ 	.short	(.L_23 - .L_22)
	.align		4
.L_22:
        /*0074*/ 	.word	index@(.nv.constant0.triton_poi_fused_cat_0)
        /*0078*/ 	.short	0x0210
        /*007a*/ 	.short	0x001c


	//----- nvinfo : EIATTR_SW_WAR
	.align		4
.L_23:
        /*007c*/ 	.byte	0x04, 0x36
        /*007e*/ 	.short	(.L_25 - .L_24)
.L_24:
        /*0080*/ 	.word	0x00000008
.L_25:


//--------------------- .nv.callgraph             --------------------------
	.section	.nv.callgraph,"",@"SHT_CUDA_CALLGRAPH"
	.align	4
	.sectionentsize	8
	.align		4
        /*0000*/ 	.word	0x00000000
	.align		4
        /*0004*/ 	.word	0xffffffff
	.align		4
        /*0008*/ 	.word	0x00000000
	.align		4
        /*000c*/ 	.word	0xfffffffe
	.align		4
        /*0010*/ 	.word	0x00000000
	.align		4
        /*0014*/ 	.word	0xfffffffd
	.align		4
        /*0018*/ 	.word	0x00000000
	.align		4
        /*001c*/ 	.word	0xfffffffc


//--------------------- .text.triton_poi_fused_cat_0 --------------------------
	.section	.text.triton_poi_fused_cat_0,"ax",@progbits
	.align	128
        .global         triton_poi_fused_cat_0
        .type           triton_poi_fused_cat_0,@function
        .size           triton_poi_fused_cat_0,(.L_x_1 - triton_poi_fused_cat_0)
        .other          triton_poi_fused_cat_0,@"STO_CUDA_ENTRY STV_DEFAULT"
triton_poi_fused_cat_0:
.text.triton_poi_fused_cat_0:
[----:B------:R-:W0:Y:S02]  /*0000*/  LDC R1, c[0x0][0x28] ;  /* 0x00000a00ff017b82 */ /* 0x000e240000000800 */
[----:B------:R-:W1:Y:S01]  /*0010*/  S2R R0, SR_TID.X ;  /* 0x0000000000007919 */ /* 0x000e620000002100 */
[----:B------:R-:W2:Y:S01]  /*0020*/  LDC.64 R2, c[0x0][0x210] ;  /* 0x00008400ff027b82 */ /* 0x000ea20000000a00 */
[----:B------:R-:W-:Y:S01]  /*0030*/  IMAD.MOV.U32 R8, RZ, RZ, RZ ;  /* 0x000000ffff087224 */ /* 0x000fe200078e00ff */
[----:B------:R-:W-:Y:S01]  /*0040*/  ULDC.64 UR4, c[0x0][0x208] ;  /* 0x0000820000047ab9 */ /* 0x000fe20000000a00 */
[----:B------:R-:W3:Y:S05]  /*0050*/  S2R R9, SR_CTAID.X ;  /* 0x0000000000097919 */ /* 0x000eea0000002500 */
[----:B------:R-:W4:Y:S01]  /*0060*/  LDC.64 R4, c[0x0][0x218] ;  /* 0x00008600ff047b82 */ /* 0x000f220000000a00 */
[----:B-1----:R-:W-:-:S05]  /*0070*/  LOP3.LUT R0, R0, 0x1f, RZ, 0xc0, !PT ;  /* 0x0000001f00007812 */ /* 0x002fca00078ec0ff */
[----:B---3--:R-:W-:-:S05]  /*0080*/  IMAD R9, R9, 0x20, R0 ;  /* 0x0000002009097824 */ /* 0x008fca00078e0200 */
[C---:B------:R-:W-:Y:S02]  /*0090*/  LEA.HI R0, R9.reuse, R9, RZ, 0x1 ;  /* 0x0000000909007211 */ /* 0x040fe400078f08ff */
[C---:B------:R-:W-:Y:S02]  /*00a0*/  ISETP.GE.AND P2, PT, R9.reuse, 0x20, PT ;  /* 0x000000200900780c */ /* 0x040fe40003f46270 */
[----:B------:R-:W-:Y:S02]  /*00b0*/  LOP3.LUT R6, R0, 0xfffffffe, RZ, 0xc0, !PT ;  /* 0xfffffffe00067812 */ /* 0x000fe400078ec0ff */
[----:B------:R-:W-:Y:S01]  /*00c0*/  SHF.R.S32.HI R7, RZ, 0x1, R0 ;  /* 0x00000001ff077819 */ /* 0x000fe20000011400 */
[----:B------:R-:W-:Y:S02]  /*00d0*/  IMAD.MOV.U32 R0, RZ, RZ, RZ ;  /* 0x000000ffff007224 */ /* 0x000fe400078e00ff */
[----:B------:R-:W-:Y:S02]  /*00e0*/  IMAD.IADD R6, R9, 0x1, -R6 ;  /* 0x0000000109067824 */ /* 0x000fe400078e0a06 */
[----:B--2---:R-:W-:-:S03]  /*00f0*/  IMAD.WIDE R2, R7, 0x4, R2 ;  /* 0x0000000407027825 */ /* 0x004fc600078e0202 */
[C---:B------:R-:W-:Y:S01]  /*0100*/  ISETP.GE.AND P3, PT, R6.reuse, 0x1, PT ;  /* 0x000000010600780c */ /* 0x040fe20003f66270 */
[----:B----4-:R-:W-:Y:S01]  /*0110*/  IMAD.WIDE R4, R7, 0x4, R4 ;  /* 0x0000000407047825 */ /* 0x010fe200078e0204 */
[----:B------:R-:W-:Y:S02]  /*0120*/  ISETP.GT.AND P1, PT, R6, RZ, !P2 ;  /* 0x000000ff0600720c */ /* 0x000fe40005724270 */
[----:B------:R-:W-:Y:S01]  /*0130*/  ISETP.LT.AND P0, PT, R9, 0x20, !P3 ;  /* 0x000000200900780c */ /* 0x000fe20005f01270 */
[----:B------:R-:W1:Y:S10]  /*0140*/  LDC.64 R6, c[0x0][0x220] ;  /* 0x00008800ff067b82 */ /* 0x000e740000000a00 */
[----:B------:R-:W2:Y:S04]  /*0150*/  @P1 LDG.E.EL R8, desc[UR4][R4.64] ;  /* 0x0000000404081981 */ /* 0x000ea8000c2e1900 */
[----:B------:R-:W3:Y:S01]  /*0160*/  @P0 LDG.E.EL R0, desc[UR4][R2.64] ;  /* 0x0000000402000981 */ /* 0x000ee2000c2e1900 */
[----:B------:R-:W-:-:S02]  /*0170*/  IMAD.MOV.U32 R11, RZ, RZ, 0x3eaaaaab ;  /* 0x3eaaaaabff0b7424 */ /* 0x000fc400078e00ff */
[----:B-1----:R-:W-:Y:S01]  /*0180*/  IMAD.WIDE R6, R9, 0x4, R6 ;  /* 0x0000000409067825 */ /* 0x002fe200078e0206 */
[----:B---3--:R-:W-:Y:S02]  /*0190*/  SEL R0, R0, RZ, P0 ;  /* 0x000000ff00007207 */ /* 0x008fe40000000000 */
[----:B--2---:R-:W-:-:S05]  /*01a0*/  @P3 SEL R0, R8, RZ, P1 ;  /* 0x000000ff08003207 */ /* 0x004fca0000800000 */
[----:B------:R-:W-:-:S04]  /*01b0*/  FADD R0, R0, R0 ;  /* 0x0000000000007221 */ /* 0x000fc80000000000 */
[----:B------:R-:W-:Y:S01]  /*01c0*/  FFMA R11, R0, R11, -1 ;  /* 0xbf800000000b7423 */ /* 0x000fe2000000000b */
[----:B------:R-:W-:Y:S06]  /*01d0*/  @P2 EXIT ;  /* 0x000000000000294d */ /* 0x000fec0003800000 */
[----:B------:R-:W-:Y:S01]  /*01e0*/  STG.E desc[UR4][R6.64], R11 ;  /* 0x0000000b06007986 */ /* 0x000fe2000c101904 */
[----:B------:R-:W-:Y:S05]  /*01f0*/  EXIT ;  /* 0x000000000000794d */ /* 0x000fea0003800000 */
.L_x_0:
[----:B------:R-:W-:-:S00]  /*0200*/  BRA `(.L_x_0) ;  /* 0xfffffffc00fc7947 */ /* 0x000fc0000383ffff */
[----:B------:R-:W-:-:S00]  /*0210*/  NOP ;  /* 0x0000000000007918 */ /* 0x000fc00000000000 */
        /* <DEDUP_REMOVED lines=14> */
.L_x_1:


//--------------------- .nv.constant0.triton_poi_fused_cat_0 --------------------------
	.section	.nv.constant0.triton_poi_fused_cat_0,"a",@progbits
	.sectionflags	@""
	.align	4
.nv.constant0.triton_poi_fused_cat_0:
	.zero		556
